//
// Generated by NVIDIA NVVM Compiler
//
// Compiler Build ID: CL-36424714
// Cuda compilation tools, release 13.0, V13.0.88
// Based on NVVM 20.0.0
//

.version 9.0
.target sm_100
.address_size 64

	// .globl	_Z18tensor_exp2_kernelPfS_
.global .align 4 .b8 self[256];
.global .align 4 .b8 scaled[256];
.global .align 4 .b8 result[256];

.visible .entry _Z18tensor_exp2_kernelPfS_(
	.param .u64 .ptr .align 1 _Z18tensor_exp2_kernelPfS__param_0,
	.param .u64 .ptr .align 1 _Z18tensor_exp2_kernelPfS__param_1
)
{
	.reg .pred 	%p<4>;
	.reg .b32 	%r<11>;
	.reg .b32 	%f<5>;
	.reg .b64 	%rd<19>;

	ld.param.u64 	%rd1, [_Z18tensor_exp2_kernelPfS__param_0];
	ld.param.u64 	%rd2, [_Z18tensor_exp2_kernelPfS__param_1];
	mov.u32 	%r3, %tid.y;
	mov.u32 	%r4, %ctaid.y;
	mov.u32 	%r5, %ntid.y;
	mad.lo.s32 	%r1, %r4, %r5, %r3;
	mov.u32 	%r6, %tid.x;
	mov.u32 	%r7, %ctaid.x;
	mov.u32 	%r8, %ntid.x;
	mad.lo.s32 	%r2, %r7, %r8, %r6;
	setp.gt.u32 	%p1, %r1, 7;
	setp.gt.s32 	%p2, %r2, 7;
	or.pred  	%p3, %p1, %p2;
	@%p3 bra 	$L__BB0_2;
	cvta.to.global.u64 	%rd3, %rd1;
	cvta.to.global.u64 	%rd4, %rd2;
	shl.b32 	%r9, %r1, 3;
	add.s32 	%r10, %r9, %r2;
	mul.wide.s32 	%rd5, %r10, 4;
	add.s64 	%rd6, %rd3, %rd5;
	ld.global.f32 	%f1, [%rd6];
	mul.wide.u32 	%rd7, %r1, 32;
	mov.u64 	%rd8, self;
	add.s64 	%rd9, %rd8, %rd7;
	mul.wide.s32 	%rd10, %r2, 4;
	add.s64 	%rd11, %rd9, %rd10;
	st.global.f32 	[%rd11], %f1;
	mul.f32 	%f2, %f1, 0f3F317218;
	mov.u64 	%rd12, scaled;
	add.s64 	%rd13, %rd12, %rd7;
	add.s64 	%rd14, %rd13, %rd10;
	st.global.f32 	[%rd14], %f2;
	mul.f32 	%f3, %f2, 0f3FB8AA3B;
	ex2.approx.f32 	%f4, %f3;
	mov.u64 	%rd15, result;
	add.s64 	%rd16, %rd15, %rd7;
	add.s64 	%rd17, %rd16, %rd10;
	st.global.f32 	[%rd17], %f4;
	add.s64 	%rd18, %rd4, %rd5;
	st.global.f32 	[%rd18], %f4;
$L__BB0_2:
	ret;

}


// ===== COMPILED SASS (sm_100) =====

	.target	sm_100

	.elftype	@"ET_EXEC"


//--------------------- .note.nv.tkinfo           --------------------------
	.section	.note.nv.tkinfo,"",@"SHT_NOTE"
	.sectionflags	@"SHF_NOTE_NV_TKINFO"
	.tkinfo
        /*0018*/ 	.word	0x00000002
        /*0030*/ 	.string	""
        /*0030*/ 	.string	"ptxas"
        /*0030*/ 	.string	"Cuda compilation tools, release 13.0, V13.0.88"
        /*0030*/ 	.string	"Build cuda_13.0.r13.0/compiler.36424714_0"
        /*0030*/ 	.string	"-arch sm_100 -m 64 "



//--------------------- .note.nv.cuinfo           --------------------------
	.section	.note.nv.cuinfo,"",@"SHT_NOTE"
	.sectionflags	@"SHF_NOTE_NV_CUINFO"
        /*0018*/ 	.short	0x0002
        /*001a*/ 	.short	0x0064
        /*001c*/ 	.short	0x0082
	.zero		2


//--------------------- .nv.info                  --------------------------
	.section	.nv.info,"",@"SHT_CUDA_INFO"
	.align	4


	//----- nvinfo : EIATTR_REGCOUNT
	.align		4
        /*0000*/ 	.byte	0x04, 0x2f
        /*0002*/ 	.short	(.L_4 - .L_3)
	.align		4
.L_3:
        /*0004*/ 	.word	index@(_Z18tensor_exp2_kernelPfS_)
        /*0008*/ 	.word	0x00000018


	//----- nvinfo : EIATTR_FRAME_SIZE
	.align		4
.L_4:
        /*000c*/ 	.byte	0x04, 0x11
        /*000e*/ 	.short	(.L_6 - .L_5)
	.align		4
.L_5:
        /*0010*/ 	.word	index@(_Z18tensor_exp2_kernelPfS_)
        /*0014*/ 	.word	0x00000000


	//----- nvinfo : EIATTR_MIN_STACK_SIZE
	.align		4
.L_6:
        /*0018*/ 	.byte	0x04, 0x12
        /*001a*/ 	.short	(.L_8 - .L_7)
	.align		4
.L_7:
        /*001c*/ 	.word	index@(_Z18tensor_exp2_kernelPfS_)
        /*0020*/ 	.word	0x00000000
.L_8:


//--------------------- .nv.compat                --------------------------
	.section	.nv.compat,"",@"SHT_CUDA_COMPAT_INFO"
	.align	4
        /*0000*/ 	.byte	0x02, 0x09, 0x00, 0x00, 0x02, 0x02, 0x01, 0x00, 0x02, 0x05, 0x05, 0x00, 0x03, 0x07, 0x01, 0x01
        /*0010*/ 	.byte	0x02, 0x03, 0x00, 0x00, 0x02, 0x06, 0x01, 0x00, 0x04, 0x0b, 0x08, 0x00, 0x01, 0x00, 0x00, 0x00
        /*0020*/ 	.byte	0x00, 0x00, 0x00, 0x00


//--------------------- .nv.info._Z18tensor_exp2_kernelPfS_ --------------------------
	.section	.nv.info._Z18tensor_exp2_kernelPfS_,"",@"SHT_CUDA_INFO"
	.sectionflags	@""
	.align	4


	//----- nvinfo : EIATTR_CUDA_API_VERSION
	.align		4
        /*0000*/ 	.byte	0x04, 0x37
        /*0002*/ 	.short	(.L_10 - .L_9)
.L_9:
        /*0004*/ 	.word	0x00000082


	//----- nvinfo : EIATTR_KPARAM_INFO
	.align		4
.L_10:
        /*0008*/ 	.byte	0x04, 0x17
        /*000a*/ 	.short	(.L_12 - .L_11)
.L_11:
        /*000c*/ 	.word	0x00000000
        /*0010*/ 	.short	0x0001
        /*0012*/ 	.short	0x0008
        /*0014*/ 	.byte	0x00, 0xf5, 0x21, 0x00


	//----- nvinfo : EIATTR_KPARAM_INFO
	.align		4
.L_12:
        /*0018*/ 	.byte	0x04, 0x17
        /*001a*/ 	.short	(.L_14 - .L_13)
.L_13:
        /*001c*/ 	.word	0x00000000
        /*0020*/ 	.short	0x0000
        /*0022*/ 	.short	0x0000
        /*0024*/ 	.byte	0x00, 0xf5, 0x21, 0x00


	//----- nvinfo : EIATTR_SPARSE_MMA_MASK
	.align		4
.L_14:
        /*0028*/ 	.byte	0x03, 0x50
        /*002a*/ 	.short	0x0000


	//----- nvinfo : EIATTR_MAXREG_COUNT
	.align		4
        /*002c*/ 	.byte	0x03, 0x1b
        /*002e*/ 	.short	0x00ff


	//----- nvinfo : EIATTR_MERCURY_ISA_VERSION
	.align		4
        /*0030*/ 	.byte	0x03, 0x5f
        /*0032*/ 	.short	0x0101


	//----- nvinfo : EIATTR_VRC_CTA_INIT_COUNT
	.align		4
        /*0034*/ 	.byte	0x02, 0x4a
	.zero		1
	.zero		1


	//----- nvinfo : EIATTR_EXIT_INSTR_OFFSETS
	.align		4
        /*0038*/ 	.byte	0x04, 0x1c
        /*003a*/ 	.short	(.L_16 - .L_15)


	//   ....[0]....
.L_15:
        /*003c*/ 	.word	0x000000b0


	//   ....[1]....
        /*0040*/ 	.word	0x00000260


	//----- nvinfo : EIATTR_CBANK_PARAM_SIZE
	.align		4
.L_16:
        /*0044*/ 	.byte	0x03, 0x19
        /*0046*/ 	.short	0x0010


	//----- nvinfo : EIATTR_PARAM_CBANK
	.align		4
        /*0048*/ 	.byte	0x04, 0x0a
        /*004a*/ 	.short	(.L_18 - .L_17)
	.align		4
.L_17:
        /*004c*/ 	.word	index@(.nv.constant0._Z18tensor_exp2_kernelPfS_)
        /*0050*/ 	.short	0x0380
        /*0052*/ 	.short	0x0010


	//----- nvinfo : EIATTR_SW_WAR
	.align		4
.L_18:
        /*0054*/ 	.byte	0x04, 0x36
        /*0056*/ 	.short	(.L_20 - .L_19)
.L_19:
        /*0058*/ 	.word	0x00000008
.L_20:


//--------------------- .nv.callgraph             --------------------------
	.section	.nv.callgraph,"",@"SHT_CUDA_CALLGRAPH"
	.align	4
	.sectionentsize	8
	.align		4
        /*0000*/ 	.word	0x00000000
	.align		4
        /*0004*/ 	.word	0xffffffff
	.align		4
        /*0008*/ 	.word	0x00000000
	.align		4
        /*000c*/ 	.word	0xfffffffe
	.align		4
        /*0010*/ 	.word	0x00000000
	.align		4
        /*0014*/ 	.word	0xfffffffd
	.align		4
        /*0018*/ 	.word	0x00000000
	.align		4
        /*001c*/ 	.word	0xfffffffc


//--------------------- .nv.constant4             --------------------------
	.section	.nv.constant4,"a",@progbits
	.align	8
	.align		8
.nv.constant4:
        /*0000*/ 	.dword	self
	.align		8
        /*0008*/ 	.dword	scaled
	.align		8
        /*0010*/ 	.dword	result


//--------------------- .text._Z18tensor_exp2_kernelPfS_ --------------------------
	.section	.text._Z18tensor_exp2_kernelPfS_,"ax",@progbits
	.align	128
        .global         _Z18tensor_exp2_kernelPfS_
        .type           _Z18tensor_exp2_kernelPfS_,@function
        .size           _Z18tensor_exp2_kernelPfS_,(.L_x_1 - _Z18tensor_exp2_kernelPfS_)
        .other          _Z18tensor_exp2_kernelPfS_,@"STO_CUDA_ENTRY STV_DEFAULT"
_Z18tensor_exp2_kernelPfS_:
.text._Z18tensor_exp2_kernelPfS_:
[----:B------:R-:W-:Y:S01]  /*0000*/  LDC R1, c[0x0][0x37c] ;  /* 0x0000df00ff017b82 */ /* 0x000fe20000000800 */
[----:B------:R-:W0:Y:S07]  /*0010*/  S2R R0, SR_TID.X ;  /* 0x0000000000007919 */ /* 0x000e2e0000002100 */
[----:B------:R-:W1:Y:S01]  /*0020*/  LDC R2, c[0x0][0x364] ;  /* 0x0000d900ff027b82 */ /* 0x000e620000000800 */
[----:B------:R-:W1:Y:S07]  /*0030*/  S2R R15, SR_TID.Y ;  /* 0x00000000000f7919 */ /* 0x000e6e0000002200 */
[----:B------:R-:W0:Y:S08]  /*0040*/  S2UR UR5, SR_CTAID.X ;  /* 0x00000000000579c3 */ /* 0x000e300000002500 */
[----:B------:R-:W0:Y:S08]  /*0050*/  LDC R3, c[0x0][0x360] ;  /* 0x0000d800ff037b82 */ /* 0x000e300000000800 */
[----:B------:R-:W1:Y:S01]  /*0060*/  S2UR UR4, SR_CTAID.Y ;  /* 0x00000000000479c3 */ /* 0x000e620000002600 */
[----:B0-----:R-:W-:-:S05]  /*0070*/  IMAD R0, R3, UR5, R0 ;  /* 0x0000000503007c24 */ /* 0x001fca000f8e0200 */
[----:B------:R-:W-:Y:S01]  /*0080*/  ISETP.GT.AND P0, PT, R0, 0x7, PT ;  /* 0x000000070000780c */ /* 0x000fe20003f04270 */
[----:B-1----:R-:W-:-:S05]  /*0090*/  IMAD R15, R2, UR4, R15 ;  /* 0x00000004020f7c24 */ /* 0x002fca000f8e020f */
[----:B------:R-:W-:-:S13]  /*00a0*/  ISETP.GT.U32.OR P0, PT, R15, 0x7, P0 ;  /* 0x000000070f00780c */ /* 0x000fda0000704470 */
[----:B------:R-:W-:Y:S05]  /*00b0*/  @P0 EXIT ;  /* 0x000000000000094d */ /* 0x000fea0003800000 */
[----:B------:R-:W0:Y:S01]  /*00c0*/  LDC.64 R6, c[0x0][0x380] ;  /* 0x0000e000ff067b82 */ /* 0x000e220000000a00 */
[----:B------:R-:W1:Y:S01]  /*00d0*/  LDCU.64 UR4, c[0x0][0x358] ;  /* 0x00006b00ff0477ac */ /* 0x000e620008000a00 */
[----:B------:R-:W-:-:S06]  /*00e0*/  LEA R5, R15, R0, 0x3 ;  /* 0x000000000f057211 */ /* 0x000fcc00078e18ff */
[----:B------:R-:W2:Y:S08]  /*00f0*/  LDC.64 R8, c[0x4][RZ] ;  /* 0x01000000ff087b82 */ /* 0x000eb00000000a00 */
[----:B------:R-:W3:Y:S01]  /*0100*/  LDC.64 R10, c[0x4][0x8] ;  /* 0x01000200ff0a7b82 */ /* 0x000ee20000000a00 */
[----:B0-----:R-:W-:-:S07]  /*0110*/  IMAD.WIDE R6, R5, 0x4, R6 ;  /* 0x0000000405067825 */ /* 0x001fce00078e0206 */
[----:B------:R-:W0:Y:S01]  /*0120*/  LDC.64 R12, c[0x4][0x10] ;  /* 0x01000400ff0c7b82 */ /* 0x000e220000000a00 */
[----:B-1----:R3:W4:Y:S01]  /*0130*/  LDG.E R17, desc[UR4][R6.64] ;  /* 0x0000000406117981 */ /* 0x002722000c1e1900 */
[----:B--2---:R-:W-:-:S06]  /*0140*/  IMAD.WIDE.U32 R8, R15, 0x20, R8 ;  /* 0x000000200f087825 */ /* 0x004fcc00078e0008 */
[----:B------:R-:W1:Y:S01]  /*0150*/  LDC.64 R2, c[0x0][0x388] ;  /* 0x0000e200ff027b82 */ /* 0x000e620000000a00 */
[----:B------:R-:W-:-:S04]  /*0160*/  IMAD.WIDE R8, R0, 0x4, R8 ;  /* 0x0000000400087825 */ /* 0x000fc800078e0208 */
[----:B---3--:R-:W-:-:S04]  /*0170*/  IMAD.WIDE.U32 R6, R15, 0x20, R10 ;  /* 0x000000200f067825 */ /* 0x008fc800078e000a */
[----:B------:R-:W-:-:S04]  /*0180*/  IMAD.WIDE R6, R0, 0x4, R6 ;  /* 0x0000000400067825 */ /* 0x000fc800078e0206 */
[----:B0-----:R-:W-:-:S04]  /*0190*/  IMAD.WIDE.U32 R10, R15, 0x20, R12 ;  /* 0x000000200f0a7825 */ /* 0x001fc800078e000c */
[----:B-1----:R-:W-:-:S04]  /*01a0*/  IMAD.WIDE R2, R5, 0x4, R2 ;  /* 0x0000000405027825 */ /* 0x002fc800078e0202 */
[----:B------:R-:W-:-:S04]  /*01b0*/  IMAD.WIDE R10, R0, 0x4, R10 ;  /* 0x00000004000a7825 */ /* 0x000fc800078e020a */
[----:B----4-:R-:W-:Y:S01]  /*01c0*/  FMUL R19, R17, 0.69314718246459960938 ;  /* 0x3f31721811137820 */ /* 0x010fe20000400000 */
[----:B------:R-:W-:Y:S03]  /*01d0*/  STG.E desc[UR4][R8.64], R17 ;  /* 0x0000001108007986 */ /* 0x000fe6000c101904 */
[----:B------:R-:W-:Y:S01]  /*01e0*/  FMUL R4, R19, 1.4426950216293334961 ;  /* 0x3fb8aa3b13047820 */ /* 0x000fe20000400000 */
[----:B------:R-:W-:Y:S04]  /*01f0*/  STG.E desc[UR4][R6.64], R19 ;  /* 0x0000001306007986 */ /* 0x000fe8000c101904 */
[----:B------:R-:W-:-:S13]  /*0200*/  FSETP.GEU.AND P0, PT, R4, -126, PT ;  /* 0xc2fc00000400780b */ /* 0x000fda0003f0e000 */
[----:B------:R-:W-:-:S04]  /*0210*/  @!P0 FMUL R4, R4, 0.5 ;  /* 0x3f00000004048820 */ /* 0x000fc80000400000 */
[----:B------:R-:W0:Y:S02]  /*0220*/  MUFU.EX2 R21, R4 ;  /* 0x0000000400157308 */ /* 0x000e240000000800 */
[----:B0-----:R-:W-:-:S05]  /*0230*/  @!P0 FMUL R21, R21, R21 ;  /* 0x0000001515158220 */ /* 0x001fca0000400000 */
[----:B------:R-:W-:Y:S04]  /*0240*/  STG.E desc[UR4][R10.64], R21 ;  /* 0x000000150a007986 */ /* 0x000fe8000c101904 */
[----:B------:R-:W-:Y:S01]  /*0250*/  STG.E desc[UR4][R2.64], R21 ;  /* 0x0000001502007986 */ /* 0x000fe2000c101904 */
[----:B------:R-:W-:Y:S05]  /*0260*/  EXIT ;  /* 0x000000000000794d */ /* 0x000fea0003800000 */
.L_x_0:
[----:B------:R-:W-:-:S00]  /*0270*/  BRA `(.L_x_0) ;  /* 0xfffffffc00fc7947 */ /* 0x000fc0000383ffff */
[----:B------:R-:W-:-:S00]  /*0280*/  NOP ;  /* 0x0000000000007918 */ /* 0x000fc00000000000 */
[----:B------:R-:W-:-:S00]  /*0290*/  NOP ;  /* 0x0000000000007918 */ /* 0x000fc00000000000 */
[----:B------:R-:W-:-:S00]  /*02a0*/  NOP ;  /* 0x0000000000007918 */ /* 0x000fc00000000000 */
[----:B------:R-:W-:-:S00]  /*02b0*/  NOP ;  /* 0x0000000000007918 */ /* 0x000fc00000000000 */
[----:B------:R-:W-:-:S00]  /*02c0*/  NOP ;  /* 0x0000000000007918 */ /* 0x000fc00000000000 */
[----:B------:R-:W-:-:S00]  /*02d0*/  NOP ;  /* 0x0000000000007918 */ /* 0x000fc00000000000 */
[----:B------:R-:W-:-:S00]  /*02e0*/  NOP ;  /* 0x0000000000007918 */ /* 0x000fc00000000000 */
[----:B------:R-:W-:-:S00]  /*02f0*/  NOP ;  /* 0x0000000000007918 */ /* 0x000fc00000000000 */
.L_x_1:


//--------------------- .nv.shared.reserved.0     --------------------------
	.section	.nv.shared.reserved.0,"aw",@nobits
	.weak		__nv_reservedSMEM_offset_0_alias
	.size		__nv_reservedSMEM_offset_0_alias, 0, 64
	.other		__nv_reservedSMEM_offset_0_alias,@"STO_CUDA_RESERVED_SHARED STV_DEFAULT"
__nv_reservedSMEM_offset_0_alias:
	.zero		0
	.zero		64


//--------------------- .nv.global                --------------------------
	.section	.nv.global,"aw",@nobits
	.align	4
.nv.global:
	.type		result,@object
	.size		result,(self - result)
result:
	.zero		256
	.type		self,@object
	.size		self,(scaled - self)
self:
	.zero		256
	.type		scaled,@object
	.size		scaled,(.L_1 - scaled)
scaled:
	.zero		256
.L_1:


//--------------------- .nv.constant0._Z18tensor_exp2_kernelPfS_ --------------------------
	.section	.nv.constant0._Z18tensor_exp2_kernelPfS_,"a",@progbits
	.sectionflags	@""
	.align	4
.nv.constant0._Z18tensor_exp2_kernelPfS_:
	.zero		912


//--------------------- SYMBOLS --------------------------

	.type		.nv.reservedSmem.offset0,@object
	.size		.nv.reservedSmem.offset0,0x4
